//
// Generated by NVIDIA NVVM Compiler
//
// Compiler Build ID: CL-36424714
// Cuda compilation tools, release 13.0, V13.0.88
// Based on NVVM 20.0.0
//

.version 9.0
.target sm_100
.address_size 64

	// .globl	_Z9vect_addnPKfS0_Pfi
.extern .shared .align 16 .b8 s_data[];

.visible .entry _Z9vect_addnPKfS0_Pfi(
	.param .u64 .ptr .align 1 _Z9vect_addnPKfS0_Pfi_param_0,
	.param .u64 .ptr .align 1 _Z9vect_addnPKfS0_Pfi_param_1,
	.param .u64 .ptr .align 1 _Z9vect_addnPKfS0_Pfi_param_2,
	.param .u32 _Z9vect_addnPKfS0_Pfi_param_3
)
{
	.reg .pred 	%p<3>;
	.reg .b32 	%r<11>;
	.reg .b32 	%f<6>;
	.reg .b64 	%rd<12>;

	ld.param.u64 	%rd1, [_Z9vect_addnPKfS0_Pfi_param_0];
	ld.param.u64 	%rd2, [_Z9vect_addnPKfS0_Pfi_param_1];
	ld.param.u64 	%rd3, [_Z9vect_addnPKfS0_Pfi_param_2];
	ld.param.u32 	%r4, [_Z9vect_addnPKfS0_Pfi_param_3];
	mov.u32 	%r5, %ctaid.x;
	mov.u32 	%r6, %ntid.x;
	mov.u32 	%r7, %tid.x;
	mad.lo.s32 	%r1, %r5, %r6, %r7;
	setp.ge.s32 	%p1, %r1, %r4;
	shl.b32 	%r8, %r7, 2;
	mov.u32 	%r9, s_data;
	add.s32 	%r2, %r9, %r8;
	shl.b32 	%r10, %r6, 2;
	add.s32 	%r3, %r2, %r10;
	@%p1 bra 	$L__BB0_2;
	cvta.to.global.u64 	%rd4, %rd1;
	cvta.to.global.u64 	%rd5, %rd2;
	mul.wide.s32 	%rd6, %r1, 4;
	add.s64 	%rd7, %rd4, %rd6;
	ld.global.f32 	%f1, [%rd7];
	st.shared.f32 	[%r2], %f1;
	add.s64 	%rd8, %rd5, %rd6;
	ld.global.f32 	%f2, [%rd8];
	st.shared.f32 	[%r3], %f2;
$L__BB0_2:
	setp.ge.s32 	%p2, %r1, %r4;
	bar.sync 	0;
	@%p2 bra 	$L__BB0_4;
	ld.shared.f32 	%f3, [%r2];
	ld.shared.f32 	%f4, [%r3];
	add.f32 	%f5, %f3, %f4;
	cvta.to.global.u64 	%rd9, %rd3;
	mul.wide.s32 	%rd10, %r1, 4;
	add.s64 	%rd11, %rd9, %rd10;
	st.global.f32 	[%rd11], %f5;
$L__BB0_4:
	ret;

}


// ===== COMPILED SASS (sm_100) =====

	.target	sm_100

	.elftype	@"ET_EXEC"


//--------------------- .note.nv.tkinfo           --------------------------
	.section	.note.nv.tkinfo,"",@"SHT_NOTE"
	.sectionflags	@"SHF_NOTE_NV_TKINFO"
	.tkinfo
        /*0018*/ 	.word	0x00000002
        /*0030*/ 	.string	""
        /*0030*/ 	.string	"ptxas"
        /*0030*/ 	.string	"Cuda compilation tools, release 13.0, V13.0.88"
        /*0030*/ 	.string	"Build cuda_13.0.r13.0/compiler.36424714_0"
        /*0030*/ 	.string	"-arch sm_100 -m 64 "



//--------------------- .note.nv.cuinfo           --------------------------
	.section	.note.nv.cuinfo,"",@"SHT_NOTE"
	.sectionflags	@"SHF_NOTE_NV_CUINFO"
        /*0018*/ 	.short	0x0002
        /*001a*/ 	.short	0x0064
        /*001c*/ 	.short	0x0082
	.zero		2


//--------------------- .nv.info                  --------------------------
	.section	.nv.info,"",@"SHT_CUDA_INFO"
	.align	4


	//----- nvinfo : EIATTR_REGCOUNT
	.align		4
        /*0000*/ 	.byte	0x04, 0x2f
        /*0002*/ 	.short	(.L_1 - .L_0)
	.align		4
.L_0:
        /*0004*/ 	.word	index@(_Z9vect_addnPKfS0_Pfi)
        /*0008*/ 	.word	0x0000000c


	//----- nvinfo : EIATTR_FRAME_SIZE
	.align		4
.L_1:
        /*000c*/ 	.byte	0x04, 0x11
        /*000e*/ 	.short	(.L_3 - .L_2)
	.align		4
.L_2:
        /*0010*/ 	.word	index@(_Z9vect_addnPKfS0_Pfi)
        /*0014*/ 	.word	0x00000000


	//----- nvinfo : EIATTR_MIN_STACK_SIZE
	.align		4
.L_3:
        /*0018*/ 	.byte	0x04, 0x12
        /*001a*/ 	.short	(.L_5 - .L_4)
	.align		4
.L_4:
        /*001c*/ 	.word	index@(_Z9vect_addnPKfS0_Pfi)
        /*0020*/ 	.word	0x00000000
.L_5:


//--------------------- .nv.compat                --------------------------
	.section	.nv.compat,"",@"SHT_CUDA_COMPAT_INFO"
	.align	4
        /*0000*/ 	.byte	0x02, 0x09, 0x00, 0x00, 0x02, 0x02, 0x01, 0x00, 0x02, 0x05, 0x05, 0x00, 0x03, 0x07, 0x01, 0x01
        /*0010*/ 	.byte	0x02, 0x03, 0x00, 0x00, 0x02, 0x06, 0x01, 0x00, 0x04, 0x0b, 0x08, 0x00, 0x09, 0x00, 0x00, 0x00
        /*0020*/ 	.byte	0x00, 0x00, 0x00, 0x00


//--------------------- .nv.info._Z9vect_addnPKfS0_Pfi --------------------------
	.section	.nv.info._Z9vect_addnPKfS0_Pfi,"",@"SHT_CUDA_INFO"
	.sectionflags	@""
	.align	4


	//----- nvinfo : EIATTR_CUDA_API_VERSION
	.align		4
        /*0000*/ 	.byte	0x04, 0x37
        /*0002*/ 	.short	(.L_7 - .L_6)
.L_6:
        /*0004*/ 	.word	0x00000082


	//----- nvinfo : EIATTR_KPARAM_INFO
	.align		4
.L_7:
        /*0008*/ 	.byte	0x04, 0x17
        /*000a*/ 	.short	(.L_9 - .L_8)
.L_8:
        /*000c*/ 	.word	0x00000000
        /*0010*/ 	.short	0x0003
        /*0012*/ 	.short	0x0018
        /*0014*/ 	.byte	0x00, 0xf0, 0x11, 0x00


	//----- nvinfo : EIATTR_KPARAM_INFO
	.align		4
.L_9:
        /*0018*/ 	.byte	0x04, 0x17
        /*001a*/ 	.short	(.L_11 - .L_10)
.L_10:
        /*001c*/ 	.word	0x00000000
        /*0020*/ 	.short	0x0002
        /*0022*/ 	.short	0x0010
        /*0024*/ 	.byte	0x00, 0xf5, 0x21, 0x00


	//----- nvinfo : EIATTR_KPARAM_INFO
	.align		4
.L_11:
        /*0028*/ 	.byte	0x04, 0x17
        /*002a*/ 	.short	(.L_13 - .L_12)
.L_12:
        /*002c*/ 	.word	0x00000000
        /*0030*/ 	.short	0x0001
        /*0032*/ 	.short	0x0008
        /*0034*/ 	.byte	0x00, 0xf5, 0x21, 0x00


	//----- nvinfo : EIATTR_KPARAM_INFO
	.align		4
.L_13:
        /*0038*/ 	.byte	0x04, 0x17
        /*003a*/ 	.short	(.L_15 - .L_14)
.L_14:
        /*003c*/ 	.word	0x00000000
        /*0040*/ 	.short	0x0000
        /*0042*/ 	.short	0x0000
        /*0044*/ 	.byte	0x00, 0xf5, 0x21, 0x00


	//----- nvinfo : EIATTR_SPARSE_MMA_MASK
	.align		4
.L_15:
        /*0048*/ 	.byte	0x03, 0x50
        /*004a*/ 	.short	0x0000


	//----- nvinfo : EIATTR_MAXREG_COUNT
	.align		4
        /*004c*/ 	.byte	0x03, 0x1b
        /*004e*/ 	.short	0x00ff


	//----- nvinfo : EIATTR_NUM_BARRIERS
	.align		4
        /*0050*/ 	.byte	0x02, 0x4c
        /*0052*/ 	.byte	0x01
	.zero		1


	//----- nvinfo : EIATTR_MERCURY_ISA_VERSION
	.align		4
        /*0054*/ 	.byte	0x03, 0x5f
        /*0056*/ 	.short	0x0101


	//----- nvinfo : EIATTR_VRC_CTA_INIT_COUNT
	.align		4
        /*0058*/ 	.byte	0x02, 0x4a
	.zero		1
	.zero		1


	//----- nvinfo : EIATTR_EXIT_INSTR_OFFSETS
	.align		4
        /*005c*/ 	.byte	0x04, 0x1c
        /*005e*/ 	.short	(.L_17 - .L_16)


	//   ....[0]....
.L_16:
        /*0060*/ 	.word	0x00000160


	//   ....[1]....
        /*0064*/ 	.word	0x000001d0


	//----- nvinfo : EIATTR_CBANK_PARAM_SIZE
	.align		4
.L_17:
        /*0068*/ 	.byte	0x03, 0x19
        /*006a*/ 	.short	0x001c


	//----- nvinfo : EIATTR_PARAM_CBANK
	.align		4
        /*006c*/ 	.byte	0x04, 0x0a
        /*006e*/ 	.short	(.L_19 - .L_18)
	.align		4
.L_18:
        /*0070*/ 	.word	index@(.nv.constant0._Z9vect_addnPKfS0_Pfi)
        /*0074*/ 	.short	0x0380
        /*0076*/ 	.short	0x001c


	//----- nvinfo : EIATTR_SW_WAR
	.align		4
.L_19:
        /*0078*/ 	.byte	0x04, 0x36
        /*007a*/ 	.short	(.L_21 - .L_20)
.L_20:
        /*007c*/ 	.word	0x00000008
.L_21:


//--------------------- .nv.callgraph             --------------------------
	.section	.nv.callgraph,"",@"SHT_CUDA_CALLGRAPH"
	.align	4
	.sectionentsize	8
	.align		4
        /*0000*/ 	.word	0x00000000
	.align		4
        /*0004*/ 	.word	0xffffffff
	.align		4
        /*0008*/ 	.word	0x00000000
	.align		4
        /*000c*/ 	.word	0xfffffffe
	.align		4
        /*0010*/ 	.word	0x00000000
	.align		4
        /*0014*/ 	.word	0xfffffffd
	.align		4
        /*0018*/ 	.word	0x00000000
	.align		4
        /*001c*/ 	.word	0xfffffffc


//--------------------- .text._Z9vect_addnPKfS0_Pfi --------------------------
	.section	.text._Z9vect_addnPKfS0_Pfi,"ax",@progbits
	.align	128
        .global         _Z9vect_addnPKfS0_Pfi
        .type           _Z9vect_addnPKfS0_Pfi,@function
        .size           _Z9vect_addnPKfS0_Pfi,(.L_x_1 - _Z9vect_addnPKfS0_Pfi)
        .other          _Z9vect_addnPKfS0_Pfi,@"STO_CUDA_ENTRY STV_DEFAULT"
_Z9vect_addnPKfS0_Pfi:
.text._Z9vect_addnPKfS0_Pfi:
[----:B------:R-:W-:Y:S01]  /*0000*/  LDC R1, c[0x0][0x37c] ;  /* 0x0000df00ff017b82 */ /* 0x000fe20000000800 */
[----:B------:R-:W0:Y:S07]  /*0010*/  S2R R0, SR_TID.X ;  /* 0x0000000000007919 */ /* 0x000e2e0000002100 */
[----:B------:R-:W0:Y:S01]  /*0020*/  S2UR UR4, SR_CTAID.X ;  /* 0x00000000000479c3 */ /* 0x000e220000002500 */
[----:B------:R-:W1:Y:S01]  /*0030*/  LDCU UR5, c[0x0][0x398] ;  /* 0x00007300ff0577ac */ /* 0x000e620008000800 */
[----:B------:R-:W2:Y:S06]  /*0040*/  LDCU.64 UR6, c[0x0][0x358] ;  /* 0x00006b00ff0677ac */ /* 0x000eac0008000a00 */
[----:B------:R-:W0:Y:S08]  /*0050*/  LDC R9, c[0x0][0x360] ;  /* 0x0000d800ff097b82 */ /* 0x000e300000000800 */
[----:B------:R-:W3:Y:S08]  /*0060*/  LDC.64 R2, c[0x0][0x380] ;  /* 0x0000e000ff027b82 */ /* 0x000ef00000000a00 */
[----:B------:R-:W4:Y:S01]  /*0070*/  LDC.64 R4, c[0x0][0x388] ;  /* 0x0000e200ff047b82 */ /* 0x000f220000000a00 */
[----:B0-----:R-:W-:-:S05]  /*0080*/  IMAD R7, R9, UR4, R0 ;  /* 0x0000000409077c24 */ /* 0x001fca000f8e0200 */
[----:B-1----:R-:W-:-:S13]  /*0090*/  ISETP.GE.AND P0, PT, R7, UR5, PT ;  /* 0x0000000507007c0c */ /* 0x002fda000bf06270 */
[----:B---3--:R-:W-:-:S04]  /*00a0*/  @!P0 IMAD.WIDE R2, R7, 0x4, R2 ;  /* 0x0000000407028825 */ /* 0x008fc800078e0202 */
[----:B----4-:R-:W-:Y:S02]  /*00b0*/  @!P0 IMAD.WIDE R4, R7, 0x4, R4 ;  /* 0x0000000407048825 */ /* 0x010fe400078e0204 */
[----:B--2---:R-:W2:Y:S04]  /*00c0*/  @!P0 LDG.E R3, desc[UR6][R2.64] ;  /* 0x0000000602038981 */ /* 0x004ea8000c1e1900 */
[----:B------:R-:W3:Y:S01]  /*00d0*/  @!P0 LDG.E R5, desc[UR6][R4.64] ;  /* 0x0000000604058981 */ /* 0x000ee2000c1e1900 */
[----:B------:R-:W0:Y:S01]  /*00e0*/  S2UR UR5, SR_CgaCtaId ;  /* 0x00000000000579c3 */ /* 0x000e220000008800 */
[----:B------:R-:W-:Y:S02]  /*00f0*/  UMOV UR4, 0x400 ;  /* 0x0000040000047882 */ /* 0x000fe40000000000 */
[----:B0-----:R-:W-:-:S06]  /*0100*/  ULEA UR4, UR5, UR4, 0x18 ;  /* 0x0000000405047291 */ /* 0x001fcc000f8ec0ff */
[----:B------:R-:W-:-:S04]  /*0110*/  LEA R0, R0, UR4, 0x2 ;  /* 0x0000000400007c11 */ /* 0x000fc8000f8e10ff */
[----:B------:R-:W-:Y:S01]  /*0120*/  LEA R6, R9, R0, 0x2 ;  /* 0x0000000009067211 */ /* 0x000fe200078e10ff */
[----:B--2---:R0:W-:Y:S04]  /*0130*/  @!P0 STS [R0], R3 ;  /* 0x0000000300008388 */ /* 0x0041e80000000800 */
[----:B---3--:R0:W-:Y:S01]  /*0140*/  @!P0 STS [R6], R5 ;  /* 0x0000000506008388 */ /* 0x0081e20000000800 */
[----:B------:R-:W-:Y:S06]  /*0150*/  BAR.SYNC.DEFER_BLOCKING 0x0 ;  /* 0x0000000000007b1d */ /* 0x000fec0000010000 */
[----:B------:R-:W-:Y:S05]  /*0160*/  @P0 EXIT ;  /* 0x000000000000094d */ /* 0x000fea0003800000 */
[----:B0-----:R-:W-:Y:S01]  /*0170*/  LDS R0, [R0] ;  /* 0x0000000000007984 */ /* 0x001fe20000000800 */
[----:B------:R-:W0:Y:S03]  /*0180*/  LDC.64 R2, c[0x0][0x390] ;  /* 0x0000e400ff027b82 */ /* 0x000e260000000a00 */
[----:B------:R-:W1:Y:S01]  /*0190*/  LDS R5, [R6] ;  /* 0x0000000006057984 */ /* 0x000e620000000800 */
[----:B0-----:R-:W-:-:S04]  /*01a0*/  IMAD.WIDE R2, R7, 0x4, R2 ;  /* 0x0000000407027825 */ /* 0x001fc800078e0202 */
[----:B-1----:R-:W-:-:S05]  /*01b0*/  FADD R5, R0, R5 ;  /* 0x0000000500057221 */ /* 0x002fca0000000000 */
[----:B------:R-:W-:Y:S01]  /*01c0*/  STG.E desc[UR6][R2.64], R5 ;  /* 0x0000000502007986 */ /* 0x000fe2000c101906 */
[----:B------:R-:W-:Y:S05]  /*01d0*/  EXIT ;  /* 0x000000000000794d */ /* 0x000fea0003800000 */
.L_x_0:
[----:B------:R-:W-:-:S00]  /*01e0*/  BRA `(.L_x_0) ;  /* 0xfffffffc00fc7947 */ /* 0x000fc0000383ffff */
[----:B------:R-:W-:-:S00]  /*01f0*/  NOP ;  /* 0x0000000000007918 */ /* 0x000fc00000000000 */
        /* <DEDUP_REMOVED lines=8> */
.L_x_1:


//--------------------- .nv.shared._Z9vect_addnPKfS0_Pfi --------------------------
	.section	.nv.shared._Z9vect_addnPKfS0_Pfi,"aw",@nobits
	.sectionflags	@""
	.align	16
	.zero		1024


//--------------------- .nv.shared.reserved.0     --------------------------
	.section	.nv.shared.reserved.0,"aw",@nobits
	.weak		__nv_reservedSMEM_offset_0_alias
	.size		__nv_reservedSMEM_offset_0_alias, 0, 64
	.other		__nv_reservedSMEM_offset_0_alias,@"STO_CUDA_RESERVED_SHARED STV_DEFAULT"
__nv_reservedSMEM_offset_0_alias:
	.zero		0
	.zero		64


//--------------------- .nv.constant0._Z9vect_addnPKfS0_Pfi --------------------------
	.section	.nv.constant0._Z9vect_addnPKfS0_Pfi,"a",@progbits
	.sectionflags	@""
	.align	4
.nv.constant0._Z9vect_addnPKfS0_Pfi:
	.zero		924


//--------------------- SYMBOLS --------------------------

	.type		.nv.reservedSmem.offset0,@object
	.size		.nv.reservedSmem.offset0,0x4
	.type		.nv.reservedSmem.cap,@object
	.size		.nv.reservedSmem.cap,0x4
